//
// Generated by NVIDIA NVVM Compiler
//
// Compiler Build ID: CL-36424714
// Cuda compilation tools, release 13.0, V13.0.88
// Based on NVVM 20.0.0
//

.version 9.0
.target sm_100
.address_size 64

	// .globl	_Z34half_precision_add_mixed_precisionPK6__halfS1_PS_i

.visible .entry _Z34half_precision_add_mixed_precisionPK6__halfS1_PS_i(
	.param .u64 .ptr .align 1 _Z34half_precision_add_mixed_precisionPK6__halfS1_PS_i_param_0,
	.param .u64 .ptr .align 1 _Z34half_precision_add_mixed_precisionPK6__halfS1_PS_i_param_1,
	.param .u64 .ptr .align 1 _Z34half_precision_add_mixed_precisionPK6__halfS1_PS_i_param_2,
	.param .u32 _Z34half_precision_add_mixed_precisionPK6__halfS1_PS_i_param_3
)
{
	.reg .pred 	%p<2>;
	.reg .b16 	%rs<4>;
	.reg .b32 	%r<6>;
	.reg .b32 	%f<4>;
	.reg .b64 	%rd<11>;

	ld.param.u64 	%rd1, [_Z34half_precision_add_mixed_precisionPK6__halfS1_PS_i_param_0];
	ld.param.u64 	%rd2, [_Z34half_precision_add_mixed_precisionPK6__halfS1_PS_i_param_1];
	ld.param.u64 	%rd3, [_Z34half_precision_add_mixed_precisionPK6__halfS1_PS_i_param_2];
	ld.param.u32 	%r2, [_Z34half_precision_add_mixed_precisionPK6__halfS1_PS_i_param_3];
	mov.u32 	%r3, %tid.x;
	mov.u32 	%r4, %ctaid.x;
	mov.u32 	%r5, %ntid.x;
	mad.lo.s32 	%r1, %r4, %r5, %r3;
	setp.ge.s32 	%p1, %r1, %r2;
	@%p1 bra 	$L__BB0_2;
	cvta.to.global.u64 	%rd4, %rd1;
	cvta.to.global.u64 	%rd5, %rd2;
	cvta.to.global.u64 	%rd6, %rd3;
	mul.wide.s32 	%rd7, %r1, 2;
	add.s64 	%rd8, %rd4, %rd7;
	ld.global.u16 	%rs1, [%rd8];
	// begin inline asm
	{  cvt.f32.f16 %f1, %rs1;}

	// end inline asm
	add.s64 	%rd9, %rd5, %rd7;
	ld.global.u16 	%rs2, [%rd9];
	// begin inline asm
	{  cvt.f32.f16 %f2, %rs2;}

	// end inline asm
	add.f32 	%f3, %f1, %f2;
	// begin inline asm
	{  cvt.rn.f16.f32 %rs3, %f3;}

	// end inline asm
	add.s64 	%rd10, %rd6, %rd7;
	st.global.u16 	[%rd10], %rs3;
$L__BB0_2:
	ret;

}


// ===== COMPILED SASS (sm_100) =====

	.target	sm_100

	.elftype	@"ET_EXEC"


//--------------------- .note.nv.tkinfo           --------------------------
	.section	.note.nv.tkinfo,"",@"SHT_NOTE"
	.sectionflags	@"SHF_NOTE_NV_TKINFO"
	.tkinfo
        /*0018*/ 	.word	0x00000002
        /*0030*/ 	.string	""
        /*0030*/ 	.string	"ptxas"
        /*0030*/ 	.string	"Cuda compilation tools, release 13.0, V13.0.88"
        /*0030*/ 	.string	"Build cuda_13.0.r13.0/compiler.36424714_0"
        /*0030*/ 	.string	"-arch sm_100 -m 64 "



//--------------------- .note.nv.cuinfo           --------------------------
	.section	.note.nv.cuinfo,"",@"SHT_NOTE"
	.sectionflags	@"SHF_NOTE_NV_CUINFO"
        /*0018*/ 	.short	0x0002
        /*001a*/ 	.short	0x0064
        /*001c*/ 	.short	0x0082
	.zero		2


//--------------------- .nv.info                  --------------------------
	.section	.nv.info,"",@"SHT_CUDA_INFO"
	.align	4


	//----- nvinfo : EIATTR_REGCOUNT
	.align		4
        /*0000*/ 	.byte	0x04, 0x2f
        /*0002*/ 	.short	(.L_1 - .L_0)
	.align		4
.L_0:
        /*0004*/ 	.word	index@(_Z34half_precision_add_mixed_precisionPK6__halfS1_PS_i)
        /*0008*/ 	.word	0x0000000e


	//----- nvinfo : EIATTR_FRAME_SIZE
	.align		4
.L_1:
        /*000c*/ 	.byte	0x04, 0x11
        /*000e*/ 	.short	(.L_3 - .L_2)
	.align		4
.L_2:
        /*0010*/ 	.word	index@(_Z34half_precision_add_mixed_precisionPK6__halfS1_PS_i)
        /*0014*/ 	.word	0x00000000


	//----- nvinfo : EIATTR_MIN_STACK_SIZE
	.align		4
.L_3:
        /*0018*/ 	.byte	0x04, 0x12
        /*001a*/ 	.short	(.L_5 - .L_4)
	.align		4
.L_4:
        /*001c*/ 	.word	index@(_Z34half_precision_add_mixed_precisionPK6__halfS1_PS_i)
        /*0020*/ 	.word	0x00000000
.L_5:


//--------------------- .nv.compat                --------------------------
	.section	.nv.compat,"",@"SHT_CUDA_COMPAT_INFO"
	.align	4
        /*0000*/ 	.byte	0x02, 0x09, 0x00, 0x00, 0x02, 0x02, 0x01, 0x00, 0x02, 0x05, 0x05, 0x00, 0x03, 0x07, 0x01, 0x01
        /*0010*/ 	.byte	0x02, 0x03, 0x00, 0x00, 0x02, 0x06, 0x01, 0x00, 0x04, 0x0b, 0x08, 0x00, 0x09, 0x00, 0x00, 0x00
        /*0020*/ 	.byte	0x00, 0x00, 0x00, 0x00


//--------------------- .nv.info._Z34half_precision_add_mixed_precisionPK6__halfS1_PS_i --------------------------
	.section	.nv.info._Z34half_precision_add_mixed_precisionPK6__halfS1_PS_i,"",@"SHT_CUDA_INFO"
	.sectionflags	@""
	.align	4


	//----- nvinfo : EIATTR_CUDA_API_VERSION
	.align		4
        /*0000*/ 	.byte	0x04, 0x37
        /*0002*/ 	.short	(.L_7 - .L_6)
.L_6:
        /*0004*/ 	.word	0x00000082


	//----- nvinfo : EIATTR_KPARAM_INFO
	.align		4
.L_7:
        /*0008*/ 	.byte	0x04, 0x17
        /*000a*/ 	.short	(.L_9 - .L_8)
.L_8:
        /*000c*/ 	.word	0x00000000
        /*0010*/ 	.short	0x0003
        /*0012*/ 	.short	0x0018
        /*0014*/ 	.byte	0x00, 0xf0, 0x11, 0x00


	//----- nvinfo : EIATTR_KPARAM_INFO
	.align		4
.L_9:
        /*0018*/ 	.byte	0x04, 0x17
        /*001a*/ 	.short	(.L_11 - .L_10)
.L_10:
        /*001c*/ 	.word	0x00000000
        /*0020*/ 	.short	0x0002
        /*0022*/ 	.short	0x0010
        /*0024*/ 	.byte	0x00, 0xf5, 0x21, 0x00


	//----- nvinfo : EIATTR_KPARAM_INFO
	.align		4
.L_11:
        /*0028*/ 	.byte	0x04, 0x17
        /*002a*/ 	.short	(.L_13 - .L_12)
.L_12:
        /*002c*/ 	.word	0x00000000
        /*0030*/ 	.short	0x0001
        /*0032*/ 	.short	0x0008
        /*0034*/ 	.byte	0x00, 0xf5, 0x21, 0x00


	//----- nvinfo : EIATTR_KPARAM_INFO
	.align		4
.L_13:
        /*0038*/ 	.byte	0x04, 0x17
        /*003a*/ 	.short	(.L_15 - .L_14)
.L_14:
        /*003c*/ 	.word	0x00000000
        /*0040*/ 	.short	0x0000
        /*0042*/ 	.short	0x0000
        /*0044*/ 	.byte	0x00, 0xf5, 0x21, 0x00


	//----- nvinfo : EIATTR_SPARSE_MMA_MASK
	.align		4
.L_15:
        /*0048*/ 	.byte	0x03, 0x50
        /*004a*/ 	.short	0x0000


	//----- nvinfo : EIATTR_MAXREG_COUNT
	.align		4
        /*004c*/ 	.byte	0x03, 0x1b
        /*004e*/ 	.short	0x00ff


	//----- nvinfo : EIATTR_MERCURY_ISA_VERSION
	.align		4
        /*0050*/ 	.byte	0x03, 0x5f
        /*0052*/ 	.short	0x0101


	//----- nvinfo : EIATTR_VRC_CTA_INIT_COUNT
	.align		4
        /*0054*/ 	.byte	0x02, 0x4a
	.zero		1
	.zero		1


	//----- nvinfo : EIATTR_EXIT_INSTR_OFFSETS
	.align		4
        /*0058*/ 	.byte	0x04, 0x1c
        /*005a*/ 	.short	(.L_17 - .L_16)


	//   ....[0]....
.L_16:
        /*005c*/ 	.word	0x00000070


	//   ....[1]....
        /*0060*/ 	.word	0x00000160


	//----- nvinfo : EIATTR_CBANK_PARAM_SIZE
	.align		4
.L_17:
        /*0064*/ 	.byte	0x03, 0x19
        /*0066*/ 	.short	0x001c


	//----- nvinfo : EIATTR_PARAM_CBANK
	.align		4
        /*0068*/ 	.byte	0x04, 0x0a
        /*006a*/ 	.short	(.L_19 - .L_18)
	.align		4
.L_18:
        /*006c*/ 	.word	index@(.nv.constant0._Z34half_precision_add_mixed_precisionPK6__halfS1_PS_i)
        /*0070*/ 	.short	0x0380
        /*0072*/ 	.short	0x001c


	//----- nvinfo : EIATTR_SW_WAR
	.align		4
.L_19:
        /*0074*/ 	.byte	0x04, 0x36
        /*0076*/ 	.short	(.L_21 - .L_20)
.L_20:
        /*0078*/ 	.word	0x00000008
.L_21:


//--------------------- .nv.callgraph             --------------------------
	.section	.nv.callgraph,"",@"SHT_CUDA_CALLGRAPH"
	.align	4
	.sectionentsize	8
	.align		4
        /*0000*/ 	.word	0x00000000
	.align		4
        /*0004*/ 	.word	0xffffffff
	.align		4
        /*0008*/ 	.word	0x00000000
	.align		4
        /*000c*/ 	.word	0xfffffffe
	.align		4
        /*0010*/ 	.word	0x00000000
	.align		4
        /*0014*/ 	.word	0xfffffffd
	.align		4
        /*0018*/ 	.word	0x00000000
	.align		4
        /*001c*/ 	.word	0xfffffffc


//--------------------- .text._Z34half_precision_add_mixed_precisionPK6__halfS1_PS_i --------------------------
	.section	.text._Z34half_precision_add_mixed_precisionPK6__halfS1_PS_i,"ax",@progbits
	.align	128
        .global         _Z34half_precision_add_mixed_precisionPK6__halfS1_PS_i
        .type           _Z34half_precision_add_mixed_precisionPK6__halfS1_PS_i,@function
        .size           _Z34half_precision_add_mixed_precisionPK6__halfS1_PS_i,(.L_x_1 - _Z34half_precision_add_mixed_precisionPK6__halfS1_PS_i)
        .other          _Z34half_precision_add_mixed_precisionPK6__halfS1_PS_i,@"STO_CUDA_ENTRY STV_DEFAULT"
_Z34half_precision_add_mixed_precisionPK6__halfS1_PS_i:
.text._Z34half_precision_add_mixed_precisionPK6__halfS1_PS_i:
[----:B------:R-:W-:Y:S01]  /*0000*/  LDC R1, c[0x0][0x37c] ;  /* 0x0000df00ff017b82 */ /* 0x000fe20000000800 */
[----:B------:R-:W0:Y:S07]  /*0010*/  S2R R9, SR_TID.X ;  /* 0x0000000000097919 */ /* 0x000e2e0000002100 */
[----:B------:R-:W0:Y:S01]  /*0020*/  S2UR UR4, SR_CTAID.X ;  /* 0x00000000000479c3 */ /* 0x000e220000002500 */
[----:B------:R-:W1:Y:S07]  /*0030*/  LDCU UR5, c[0x0][0x398] ;  /* 0x00007300ff0577ac */ /* 0x000e6e0008000800 */
[----:B------:R-:W0:Y:S02]  /*0040*/  LDC R0, c[0x0][0x360] ;  /* 0x0000d800ff007b82 */ /* 0x000e240000000800 */
[----:B0-----:R-:W-:-:S05]  /*0050*/  IMAD R9, R0, UR4, R9 ;  /* 0x0000000400097c24 */ /* 0x001fca000f8e0209 */
[----:B-1----:R-:W-:-:S13]  /*0060*/  ISETP.GE.AND P0, PT, R9, UR5, PT ;  /* 0x0000000509007c0c */ /* 0x002fda000bf06270 */
[----:B------:R-:W-:Y:S05]  /*0070*/  @P0 EXIT ;  /* 0x000000000000094d */ /* 0x000fea0003800000 */
[----:B------:R-:W0:Y:S01]  /*0080*/  LDC.64 R2, c[0x0][0x380] ;  /* 0x0000e000ff027b82 */ /* 0x000e220000000a00 */
[----:B------:R-:W1:Y:S07]  /*0090*/  LDCU.64 UR4, c[0x0][0x358] ;  /* 0x00006b00ff0477ac */ /* 0x000e6e0008000a00 */
[----:B------:R-:W2:Y:S08]  /*00a0*/  LDC.64 R4, c[0x0][0x388] ;  /* 0x0000e200ff047b82 */ /* 0x000eb00000000a00 */
[----:B------:R-:W3:Y:S01]  /*00b0*/  LDC.64 R6, c[0x0][0x390] ;  /* 0x0000e400ff067b82 */ /* 0x000ee20000000a00 */
[----:B0-----:R-:W-:-:S06]  /*00c0*/  IMAD.WIDE R2, R9, 0x2, R2 ;  /* 0x0000000209027825 */ /* 0x001fcc00078e0202 */
[----:B-1----:R-:W4:Y:S01]  /*00d0*/  LDG.E.U16 R2, desc[UR4][R2.64] ;  /* 0x0000000402027981 */ /* 0x002f22000c1e1500 */
[----:B--2---:R-:W-:-:S06]  /*00e0*/  IMAD.WIDE R4, R9, 0x2, R4 ;  /* 0x0000000209047825 */ /* 0x004fcc00078e0204 */
[----:B------:R-:W2:Y:S01]  /*00f0*/  LDG.E.U16 R4, desc[UR4][R4.64] ;  /* 0x0000000404047981 */ /* 0x000ea2000c1e1500 */
[----:B---3--:R-:W-:-:S04]  /*0100*/  IMAD.WIDE R6, R9, 0x2, R6 ;  /* 0x0000000209067825 */ /* 0x008fc800078e0206 */
[----:B----4-:R-:W-:Y:S02]  /*0110*/  HADD2.F32 R0, -RZ, R2.H0_H0 ;  /* 0x20000002ff007230 */ /* 0x010fe40000004100 */
[----:B--2---:R-:W-:-:S05]  /*0120*/  HADD2.F32 R11, -RZ, R4.H0_H0 ;  /* 0x20000004ff0b7230 */ /* 0x004fca0000004100 */
[----:B------:R-:W-:-:S05]  /*0130*/  FADD R0, R0, R11 ;  /* 0x0000000b00007221 */ /* 0x000fca0000000000 */
[----:B------:R-:W-:-:S05]  /*0140*/  F2FP.F16.F32.PACK_AB R0, RZ, R0 ;  /* 0x00000000ff00723e */ /* 0x000fca00000000ff */
[----:B------:R-:W-:Y:S01]  /*0150*/  STG.E.U16 desc[UR4][R6.64], R0 ;  /* 0x0000000006007986 */ /* 0x000fe2000c101504 */
[----:B------:R-:W-:Y:S05]  /*0160*/  EXIT ;  /* 0x000000000000794d */ /* 0x000fea0003800000 */
.L_x_0:
[----:B------:R-:W-:-:S00]  /*0170*/  BRA `(.L_x_0) ;  /* 0xfffffffc00fc7947 */ /* 0x000fc0000383ffff */
[----:B------:R-:W-:-:S00]  /*0180*/  NOP ;  /* 0x0000000000007918 */ /* 0x000fc00000000000 */
[----:B------:R-:W-:-:S00]  /*0190*/  NOP ;  /* 0x0000000000007918 */ /* 0x000fc00000000000 */
[----:B------:R-:W-:-:S00]  /*01a0*/  NOP ;  /* 0x0000000000007918 */ /* 0x000fc00000000000 */
[----:B------:R-:W-:-:S00]  /*01b0*/  NOP ;  /* 0x0000000000007918 */ /* 0x000fc00000000000 */
[----:B------:R-:W-:-:S00]  /*01c0*/  NOP ;  /* 0x0000000000007918 */ /* 0x000fc00000000000 */
[----:B------:R-:W-:-:S00]  /*01d0*/  NOP ;  /* 0x0000000000007918 */ /* 0x000fc00000000000 */
[----:B------:R-:W-:-:S00]  /*01e0*/  NOP ;  /* 0x0000000000007918 */ /* 0x000fc00000000000 */
[----:B------:R-:W-:-:S00]  /*01f0*/  NOP ;  /* 0x0000000000007918 */ /* 0x000fc00000000000 */
.L_x_1:


//--------------------- .nv.shared.reserved.0     --------------------------
	.section	.nv.shared.reserved.0,"aw",@nobits
	.weak		__nv_reservedSMEM_offset_0_alias
	.size		__nv_reservedSMEM_offset_0_alias, 0, 64
	.other		__nv_reservedSMEM_offset_0_alias,@"STO_CUDA_RESERVED_SHARED STV_DEFAULT"
__nv_reservedSMEM_offset_0_alias:
	.zero		0
	.zero		64


//--------------------- .nv.constant0._Z34half_precision_add_mixed_precisionPK6__halfS1_PS_i --------------------------
	.section	.nv.constant0._Z34half_precision_add_mixed_precisionPK6__halfS1_PS_i,"a",@progbits
	.sectionflags	@""
	.align	4
.nv.constant0._Z34half_precision_add_mixed_precisionPK6__halfS1_PS_i:
	.zero		924


//--------------------- SYMBOLS --------------------------

	.type		.nv.reservedSmem.offset0,@object
	.size		.nv.reservedSmem.offset0,0x4
